//
// Generated by NVIDIA NVVM Compiler
//
// Compiler Build ID: CL-36424714
// Cuda compilation tools, release 13.0, V13.0.88
// Based on NVVM 20.0.0
//

.version 9.0
.target sm_100
.address_size 64


.entry _Z24game_of_life_step_kernelPKmPmi(
	.param .u64 .ptr .align 1 _Z24game_of_life_step_kernelPKmPmi_param_0,
	.param .u64 .ptr .align 1 _Z24game_of_life_step_kernelPKmPmi_param_1,
	.param .u32 _Z24game_of_life_step_kernelPKmPmi_param_2
)
{
	.reg .pred 	%p<11>;
	.reg .b32 	%r<39>;
	.reg .b64 	%rd<113>;

	ld.param.u64 	%rd29, [_Z24game_of_life_step_kernelPKmPmi_param_0];
	ld.param.u64 	%rd28, [_Z24game_of_life_step_kernelPKmPmi_param_1];
	ld.param.u32 	%r4, [_Z24game_of_life_step_kernelPKmPmi_param_2];
	cvta.to.global.u64 	%rd1, %rd29;
	shr.s32 	%r5, %r4, 6;
	cvt.s64.s32 	%rd2, %r5;
	mul.wide.s32 	%rd30, %r5, %r4;
	mov.u32 	%r6, %ctaid.x;
	mov.u32 	%r7, %ntid.x;
	mov.u32 	%r8, %tid.x;
	mad.lo.s32 	%r9, %r6, %r7, %r8;
	cvt.u64.u32 	%rd3, %r9;
	setp.le.u64 	%p1, %rd30, %rd3;
	@%p1 bra 	$L__BB0_19;
	and.b64  	%rd31, %rd2, -4294967296;
	setp.ne.s64 	%p2, %rd31, 0;
	@%p2 bra 	$L__BB0_3;
	cvt.u32.u64 	%r10, %rd2;
	cvt.u32.u64 	%r11, %rd3;
	div.u32 	%r12, %r11, %r10;
	cvt.u64.u32 	%rd102, %r12;
	bra.uni 	$L__BB0_4;
$L__BB0_3:
	div.u64 	%rd102, %rd3, %rd2;
$L__BB0_4:
	cvt.u32.u64 	%r13, %rd2;
	cvt.u32.u64 	%r14, %rd3;
	cvt.u32.u64 	%r1, %rd102;
	mul.lo.s32 	%r15, %r13, %r1;
	sub.s32 	%r2, %r14, %r15;
	add.s32 	%r3, %r1, 1;
	setp.lt.s32 	%p3, %r2, 1;
	shl.b64 	%rd33, %rd3, 3;
	add.s64 	%rd7, %rd1, %rd33;
	ld.global.nc.u64 	%rd8, [%rd7];
	mov.b64 	%rd104, 0;
	mov.u64 	%rd105, %rd104;
	mov.u64 	%rd106, %rd104;
	@%p3 bra 	$L__BB0_9;
	setp.lt.s32 	%p4, %r1, 1;
	ld.global.nc.u64 	%rd104, [%rd7+-8];
	mov.b64 	%rd105, 0;
	@%p4 bra 	$L__BB0_7;
	mul.wide.s32 	%rd35, %r13, 8;
	xor.b64  	%rd36, %rd35, -8;
	add.s64 	%rd37, %rd7, %rd36;
	ld.global.nc.u64 	%rd105, [%rd37];
$L__BB0_7:
	setp.ge.s32 	%p5, %r3, %r4;
	mov.b64 	%rd106, 0;
	@%p5 bra 	$L__BB0_9;
	shl.b64 	%rd39, %rd2, 3;
	add.s64 	%rd40, %rd7, %rd39;
	ld.global.nc.u64 	%rd41, [%rd40+-8];
	shr.u64 	%rd106, %rd41, 63;
$L__BB0_9:
	add.s32 	%r18, %r2, 1;
	setp.ge.s32 	%p6, %r18, %r13;
	sub.s64 	%rd43, %rd3, %rd2;
	shl.b64 	%rd44, %rd43, 3;
	add.s64 	%rd16, %rd1, %rd44;
	mov.b64 	%rd108, 0;
	mov.u64 	%rd109, %rd108;
	mov.u64 	%rd110, %rd108;
	@%p6 bra 	$L__BB0_14;
	setp.lt.s32 	%p7, %r1, 1;
	ld.global.nc.u64 	%rd108, [%rd7+8];
	mov.b64 	%rd109, 0;
	@%p7 bra 	$L__BB0_12;
	ld.global.nc.u64 	%rd109, [%rd16+8];
$L__BB0_12:
	setp.ge.s32 	%p8, %r3, %r4;
	mov.b64 	%rd110, 0;
	@%p8 bra 	$L__BB0_14;
	shl.b64 	%rd47, %rd2, 3;
	add.s64 	%rd48, %rd7, %rd47;
	ld.global.nc.u64 	%rd49, [%rd48+8];
	shl.b64 	%rd110, %rd49, 63;
$L__BB0_14:
	setp.lt.s32 	%p9, %r1, 1;
	mov.b64 	%rd111, 0;
	@%p9 bra 	$L__BB0_16;
	ld.global.nc.u64 	%rd111, [%rd16];
$L__BB0_16:
	setp.ge.s32 	%p10, %r3, %r4;
	mov.b64 	%rd112, 0;
	@%p10 bra 	$L__BB0_18;
	shl.b64 	%rd52, %rd2, 3;
	add.s64 	%rd53, %rd7, %rd52;
	ld.global.nc.u64 	%rd112, [%rd53];
$L__BB0_18:
	mov.b64 	{%r19, %r20}, %rd104;
	mov.b64 	{%r21, %r22}, %rd8;
	shf.l.wrap.b32 	%r23, %r20, %r21, 1;
	shf.l.wrap.b32 	%r24, %r21, %r22, 1;
	mov.b64 	%rd54, {%r23, %r24};
	mov.b64 	{%r25, %r26}, %rd108;
	shf.l.wrap.b32 	%r27, %r22, %r25, 31;
	shf.l.wrap.b32 	%r28, %r21, %r22, 31;
	mov.b64 	%rd55, {%r28, %r27};
	mov.b64 	{%r29, %r30}, %rd105;
	mov.b64 	{%r31, %r32}, %rd111;
	shf.l.wrap.b32 	%r33, %r30, %r31, 1;
	shf.l.wrap.b32 	%r34, %r31, %r32, 1;
	mov.b64 	%rd56, {%r33, %r34};
	mov.b64 	{%r35, %r36}, %rd109;
	shf.l.wrap.b32 	%r37, %r32, %r35, 31;
	shf.l.wrap.b32 	%r38, %r31, %r32, 31;
	mov.b64 	%rd57, {%r38, %r37};
	shl.b64 	%rd58, %rd112, 1;
	or.b64  	%rd59, %rd58, %rd106;
	shr.u64 	%rd60, %rd112, 1;
	or.b64  	%rd61, %rd60, %rd110;
	xor.b64  	%rd62, %rd56, %rd111;
	xor.b64  	%rd63, %rd62, %rd57;
	or.b64  	%rd64, %rd56, %rd57;
	and.b64  	%rd65, %rd64, %rd111;
	and.b64  	%rd66, %rd56, %rd57;
	or.b64  	%rd67, %rd65, %rd66;
	xor.b64  	%rd68, %rd59, %rd112;
	xor.b64  	%rd69, %rd68, %rd61;
	or.b64  	%rd70, %rd59, %rd61;
	and.b64  	%rd71, %rd70, %rd112;
	and.b64  	%rd72, %rd59, %rd61;
	or.b64  	%rd73, %rd71, %rd72;
	xor.b64  	%rd74, %rd55, %rd54;
	and.b64  	%rd75, %rd55, %rd54;
	xor.b64  	%rd76, %rd69, %rd63;
	and.b64  	%rd77, %rd69, %rd63;
	xor.b64  	%rd78, %rd73, %rd67;
	xor.b64  	%rd79, %rd78, %rd77;
	or.b64  	%rd80, %rd77, %rd67;
	and.b64  	%rd81, %rd80, %rd73;
	and.b64  	%rd82, %rd77, %rd67;
	xor.b64  	%rd83, %rd76, %rd74;
	and.b64  	%rd84, %rd76, %rd74;
	xor.b64  	%rd85, %rd84, %rd75;
	xor.b64  	%rd86, %rd85, %rd79;
	and.b64  	%rd87, %rd79, %rd75;
	and.b64  	%rd88, %rd78, %rd84;
	or.b64  	%rd89, %rd81, %rd82;
	or.b64  	%rd90, %rd89, %rd88;
	or.b64  	%rd91, %rd90, %rd87;
	not.b64 	%rd92, %rd91;
	and.b64  	%rd93, %rd83, %rd92;
	or.b64  	%rd94, %rd83, %rd91;
	not.b64 	%rd95, %rd94;
	and.b64  	%rd96, %rd8, %rd95;
	or.b64  	%rd97, %rd96, %rd93;
	and.b64  	%rd98, %rd97, %rd86;
	cvta.to.global.u64 	%rd99, %rd28;
	shl.b64 	%rd100, %rd3, 3;
	add.s64 	%rd101, %rd99, %rd100;
	st.global.u64 	[%rd101], %rd98;
$L__BB0_19:
	ret;

}


// ===== COMPILED SASS (sm_100) =====

	.target	sm_100

	.elftype	@"ET_EXEC"


//--------------------- .note.nv.tkinfo           --------------------------
	.section	.note.nv.tkinfo,"",@"SHT_NOTE"
	.sectionflags	@"SHF_NOTE_NV_TKINFO"
	.tkinfo
        /*0018*/ 	.word	0x00000002
        /*0030*/ 	.string	""
        /*0030*/ 	.string	"ptxas"
        /*0030*/ 	.string	"Cuda compilation tools, release 13.0, V13.0.88"
        /*0030*/ 	.string	"Build cuda_13.0.r13.0/compiler.36424714_0"
        /*0030*/ 	.string	"-arch sm_100 -m 64 "



//--------------------- .note.nv.cuinfo           --------------------------
	.section	.note.nv.cuinfo,"",@"SHT_NOTE"
	.sectionflags	@"SHF_NOTE_NV_CUINFO"
        /*0018*/ 	.short	0x0002
        /*001a*/ 	.short	0x0064
        /*001c*/ 	.short	0x0082
	.zero		2


//--------------------- .nv.info                  --------------------------
	.section	.nv.info,"",@"SHT_CUDA_INFO"
	.align	4


	//----- nvinfo : EIATTR_REGCOUNT
	.align		4
        /*0000*/ 	.byte	0x04, 0x2f
        /*0002*/ 	.short	(.L_1 - .L_0)
	.align		4
.L_0:
        /*0004*/ 	.word	index@(_Z24game_of_life_step_kernelPKmPmi)
        /*0008*/ 	.word	0x0000001c


	//----- nvinfo : EIATTR_FRAME_SIZE
	.align		4
.L_1:
        /*000c*/ 	.byte	0x04, 0x11
        /*000e*/ 	.short	(.L_3 - .L_2)
	.align		4
.L_2:
        /*0010*/ 	.word	index@($__internal_0_$__cuda_sm20_div_u64)
        /*0014*/ 	.word	0x00000000


	//----- nvinfo : EIATTR_FRAME_SIZE
	.align		4
.L_3:
        /*0018*/ 	.byte	0x04, 0x11
        /*001a*/ 	.short	(.L_5 - .L_4)
	.align		4
.L_4:
        /*001c*/ 	.word	index@(_Z24game_of_life_step_kernelPKmPmi)
        /*0020*/ 	.word	0x00000000


	//----- nvinfo : EIATTR_MIN_STACK_SIZE
	.align		4
.L_5:
        /*0024*/ 	.byte	0x04, 0x12
        /*0026*/ 	.short	(.L_7 - .L_6)
	.align		4
.L_6:
        /*0028*/ 	.word	index@(_Z24game_of_life_step_kernelPKmPmi)
        /*002c*/ 	.word	0x00000000
.L_7:


//--------------------- .nv.compat                --------------------------
	.section	.nv.compat,"",@"SHT_CUDA_COMPAT_INFO"
	.align	4
        /*0000*/ 	.byte	0x02, 0x09, 0x00, 0x00, 0x02, 0x02, 0x01, 0x00, 0x02, 0x05, 0x05, 0x00, 0x03, 0x07, 0x01, 0x01
        /*0010*/ 	.byte	0x02, 0x03, 0x00, 0x00, 0x02, 0x06, 0x01, 0x00, 0x04, 0x0b, 0x08, 0x00, 0x09, 0x00, 0x00, 0x00
        /*0020*/ 	.byte	0x00, 0x00, 0x00, 0x00


//--------------------- .nv.info._Z24game_of_life_step_kernelPKmPmi --------------------------
	.section	.nv.info._Z24game_of_life_step_kernelPKmPmi,"",@"SHT_CUDA_INFO"
	.sectionflags	@""
	.align	4


	//----- nvinfo : EIATTR_CUDA_API_VERSION
	.align		4
        /*0000*/ 	.byte	0x04, 0x37
        /*0002*/ 	.short	(.L_9 - .L_8)
.L_8:
        /*0004*/ 	.word	0x00000082


	//----- nvinfo : EIATTR_KPARAM_INFO
	.align		4
.L_9:
        /*0008*/ 	.byte	0x04, 0x17
        /*000a*/ 	.short	(.L_11 - .L_10)
.L_10:
        /*000c*/ 	.word	0x00000000
        /*0010*/ 	.short	0x0002
        /*0012*/ 	.short	0x0010
        /*0014*/ 	.byte	0x00, 0xf0, 0x11, 0x00


	//----- nvinfo : EIATTR_KPARAM_INFO
	.align		4
.L_11:
        /*0018*/ 	.byte	0x04, 0x17
        /*001a*/ 	.short	(.L_13 - .L_12)
.L_12:
        /*001c*/ 	.word	0x00000000
        /*0020*/ 	.short	0x0001
        /*0022*/ 	.short	0x0008
        /*0024*/ 	.byte	0x00, 0xf5, 0x21, 0x00


	//----- nvinfo : EIATTR_KPARAM_INFO
	.align		4
.L_13:
        /*0028*/ 	.byte	0x04, 0x17
        /*002a*/ 	.short	(.L_15 - .L_14)
.L_14:
        /*002c*/ 	.word	0x00000000
        /*0030*/ 	.short	0x0000
        /*0032*/ 	.short	0x0000
        /*0034*/ 	.byte	0x00, 0xf5, 0x21, 0x00


	//----- nvinfo : EIATTR_SPARSE_MMA_MASK
	.align		4
.L_15:
        /*0038*/ 	.byte	0x03, 0x50
        /*003a*/ 	.short	0x0000


	//----- nvinfo : EIATTR_MAXREG_COUNT
	.align		4
        /*003c*/ 	.byte	0x03, 0x1b
        /*003e*/ 	.short	0x00ff


	//----- nvinfo : EIATTR_MERCURY_ISA_VERSION
	.align		4
        /*0040*/ 	.byte	0x03, 0x5f
        /*0042*/ 	.short	0x0101


	//----- nvinfo : EIATTR_VRC_CTA_INIT_COUNT
	.align		4
        /*0044*/ 	.byte	0x02, 0x4a
	.zero		1
	.zero		1


	//----- nvinfo : EIATTR_EXIT_INSTR_OFFSETS
	.align		4
        /*0048*/ 	.byte	0x04, 0x1c
        /*004a*/ 	.short	(.L_17 - .L_16)


	//   ....[0]....
.L_16:
        /*004c*/ 	.word	0x000000a0


	//   ....[1]....
        /*0050*/ 	.word	0x000009a0


	//----- nvinfo : EIATTR_CRS_STACK_SIZE
	.align		4
.L_17:
        /*0054*/ 	.byte	0x04, 0x1e
        /*0056*/ 	.short	(.L_19 - .L_18)
.L_18:
        /*0058*/ 	.word	0x00000000


	//----- nvinfo : EIATTR_CBANK_PARAM_SIZE
	.align		4
.L_19:
        /*005c*/ 	.byte	0x03, 0x19
        /*005e*/ 	.short	0x0014


	//----- nvinfo : EIATTR_PARAM_CBANK
	.align		4
        /*0060*/ 	.byte	0x04, 0x0a
        /*0062*/ 	.short	(.L_21 - .L_20)
	.align		4
.L_20:
        /*0064*/ 	.word	index@(.nv.constant0._Z24game_of_life_step_kernelPKmPmi)
        /*0068*/ 	.short	0x0380
        /*006a*/ 	.short	0x0014


	//----- nvinfo : EIATTR_SW_WAR
	.align		4
.L_21:
        /*006c*/ 	.byte	0x04, 0x36
        /*006e*/ 	.short	(.L_23 - .L_22)
.L_22:
        /*0070*/ 	.word	0x00000008
.L_23:


//--------------------- .nv.callgraph             --------------------------
	.section	.nv.callgraph,"",@"SHT_CUDA_CALLGRAPH"
	.align	4
	.sectionentsize	8
	.align		4
        /*0000*/ 	.word	0x00000000
	.align		4
        /*0004*/ 	.word	0xffffffff
	.align		4
        /*0008*/ 	.word	0x00000000
	.align		4
        /*000c*/ 	.word	0xfffffffe
	.align		4
        /*0010*/ 	.word	0x00000000
	.align		4
        /*0014*/ 	.word	0xfffffffd
	.align		4
        /*0018*/ 	.word	0x00000000
	.align		4
        /*001c*/ 	.word	0xfffffffc


//--------------------- .text._Z24game_of_life_step_kernelPKmPmi --------------------------
	.section	.text._Z24game_of_life_step_kernelPKmPmi,"ax",@progbits
	.align	128
.text._Z24game_of_life_step_kernelPKmPmi:
        .type           _Z24game_of_life_step_kernelPKmPmi,@function
        .size           _Z24game_of_life_step_kernelPKmPmi,(.L_x_7 - _Z24game_of_life_step_kernelPKmPmi)
        .other          _Z24game_of_life_step_kernelPKmPmi,@"STO_CUDA_ENTRY STV_DEFAULT"
_Z24game_of_life_step_kernelPKmPmi:
[----:B------:R-:W-:Y:S01]  /*0000*/  LDC R1, c[0x0][0x37c] ;  /* 0x0000df00ff017b82 */ /* 0x000fe20000000800 */
[----:B------:R-:W0:Y:S07]  /*0010*/  S2R R3, SR_TID.X ;  /* 0x0000000000037919 */ /* 0x000e2e0000002100 */
[----:B------:R-:W1:Y:S08]  /*0020*/  LDC R2, c[0x0][0x390] ;  /* 0x0000e400ff027b82 */ /* 0x000e700000000800 */
[----:B------:R-:W0:Y:S08]  /*0030*/  S2UR UR4, SR_CTAID.X ;  /* 0x00000000000479c3 */ /* 0x000e300000002500 */
[----:B------:R-:W0:Y:S01]  /*0040*/  LDC R0, c[0x0][0x360] ;  /* 0x0000d800ff007b82 */ /* 0x000e220000000800 */
[----:B-1----:R-:W-:Y:S01]  /*0050*/  SHF.R.S32.HI R5, RZ, 0x6, R2 ;  /* 0x00000006ff057819 */ /* 0x002fe20000011402 */
[----:B0-----:R-:W-:-:S04]  /*0060*/  IMAD R0, R0, UR4, R3 ;  /* 0x0000000400007c24 */ /* 0x001fc8000f8e0203 */
[----:B------:R-:W-:-:S03]  /*0070*/  IMAD.WIDE R2, R5, R2, RZ ;  /* 0x0000000205027225 */ /* 0x000fc600078e02ff */
[----:B------:R-:W-:-:S04]  /*0080*/  ISETP.GT.U32.AND P0, PT, R2, R0, PT ;  /* 0x000000000200720c */ /* 0x000fc80003f04070 */
[----:B------:R-:W-:-:S13]  /*0090*/  ISETP.GT.U32.AND.EX P0, PT, R3, RZ, PT, P0 ;  /* 0x000000ff0300720c */ /* 0x000fda0003f04100 */
[----:B------:R-:W-:Y:S05]  /*00a0*/  @!P0 EXIT ;  /* 0x000000000000894d */ /* 0x000fea0003800000 */
[----:B------:R-:W-:Y:S01]  /*00b0*/  SHF.R.S32.HI R4, RZ, 0x1f, R5 ;  /* 0x0000001fff047819 */ /* 0x000fe20000011405 */
[----:B------:R-:W0:Y:S03]  /*00c0*/  LDCU.64 UR6, c[0x0][0x358] ;  /* 0x00006b00ff0677ac */ /* 0x000e260008000a00 */
[----:B------:R-:W-:-:S13]  /*00d0*/  ISETP.NE.U32.AND P0, PT, R4, RZ, PT ;  /* 0x000000ff0400720c */ /* 0x000fda0003f05070 */
[----:B------:R-:W-:Y:S05]  /*00e0*/  @P0 BRA `(.L_x_0) ;  /* 0x00000000004c0947 */ /* 0x000fea0003800000 */
[----:B------:R-:W1:Y:S01]  /*00f0*/  I2F.U32.RP R6, R5 ;  /* 0x0000000500067306 */ /* 0x000e620000209000 */
[----:B------:R-:W-:Y:S01]  /*0100*/  IMAD.MOV R7, RZ, RZ, -R5 ;  /* 0x000000ffff077224 */ /* 0x000fe200078e0a05 */
[----:B------:R-:W-:-:S06]  /*0110*/  ISETP.NE.U32.AND P2, PT, R5, RZ, PT ;  /* 0x000000ff0500720c */ /* 0x000fcc0003f45070 */
[----:B-1----:R-:W1:Y:S02]  /*0120*/  MUFU.RCP R6, R6 ;  /* 0x0000000600067308 */ /* 0x002e640000001000 */
[----:B-1----:R-:W-:-:S06]  /*0130*/  VIADD R2, R6, 0xffffffe ;  /* 0x0ffffffe06027836 */ /* 0x002fcc0000000000 */
[----:B------:R1:W2:Y:S02]  /*0140*/  F2I.FTZ.U32.TRUNC.NTZ R3, R2 ;  /* 0x0000000200037305 */ /* 0x0002a4000021f000 */
[----:B-1----:R-:W-:Y:S02]  /*0150*/  IMAD.MOV.U32 R2, RZ, RZ, RZ ;  /* 0x000000ffff027224 */ /* 0x002fe400078e00ff */
[----:B--2---:R-:W-:-:S04]  /*0160*/  IMAD R7, R7, R3, RZ ;  /* 0x0000000307077224 */ /* 0x004fc800078e02ff */
[----:B------:R-:W-:-:S06]  /*0170*/  IMAD.HI.U32 R3, R3, R7, R2 ;  /* 0x0000000703037227 */ /* 0x000fcc00078e0002 */
[----:B------:R-:W-:-:S04]  /*0180*/  IMAD.HI.U32 R19, R3, R0, RZ ;  /* 0x0000000003137227 */ /* 0x000fc800078e00ff */
[----:B------:R-:W-:-:S04]  /*0190*/  IMAD.MOV R8, RZ, RZ, -R19 ;  /* 0x000000ffff087224 */ /* 0x000fc800078e0a13 */
[----:B------:R-:W-:-:S05]  /*01a0*/  IMAD R8, R5, R8, R0 ;  /* 0x0000000805087224 */ /* 0x000fca00078e0200 */
[----:B------:R-:W-:-:S13]  /*01b0*/  ISETP.GE.U32.AND P0, PT, R8, R5, PT ;  /* 0x000000050800720c */ /* 0x000fda0003f06070 */
[----:B------:R-:W-:Y:S02]  /*01c0*/  @P0 IMAD.IADD R8, R8, 0x1, -R5 ;  /* 0x0000000108080824 */ /* 0x000fe400078e0a05 */
[----:B------:R-:W-:-:S03]  /*01d0*/  @P0 VIADD R19, R19, 0x1 ;  /* 0x0000000113130836 */ /* 0x000fc60000000000 */
[----:B------:R-:W-:-:S13]  /*01e0*/  ISETP.GE.U32.AND P1, PT, R8, R5, PT ;  /* 0x000000050800720c */ /* 0x000fda0003f26070 */
[----:B------:R-:W-:Y:S01]  /*01f0*/  @P1 VIADD R19, R19, 0x1 ;  /* 0x0000000113131836 */ /* 0x000fe20000000000 */
[----:B------:R-:W-:Y:S01]  /*0200*/  @!P2 LOP3.LUT R19, RZ, R5, RZ, 0x33, !PT ;  /* 0x00000005ff13a212 */ /* 0x000fe200078e33ff */
[----:B------:R-:W-:Y:S06]  /*0210*/  BRA `(.L_x_1) ;  /* 0x0000000000087947 */ /* 0x000fec0003800000 */
.L_x_0:
[----:B------:R-:W-:-:S07]  /*0220*/  MOV R2, 0x240 ;  /* 0x0000024000027802 */ /* 0x000fce0000000f00 */
[----:B0-----:R-:W-:Y:S05]  /*0230*/  CALL.REL.NOINC `($__internal_0_$__cuda_sm20_div_u64) ;  /* 0x0000000400dc7944 */ /* 0x001fea0003c00000 */
.L_x_1:
[----:B------:R-:W1:Y:S01]  /*0240*/  LDCU.64 UR8, c[0x0][0x380] ;  /* 0x00007000ff0877ac */ /* 0x000e620008000a00 */
[----:B------:R-:W-:Y:S01]  /*0250*/  IMAD.MOV R2, RZ, RZ, -R5 ;  /* 0x000000ffff027224 */ /* 0x000fe200078e0a05 */
[----:B------:R-:W-:Y:S01]  /*0260*/  IADD3 R3, P0, PT, -R5, R0, RZ ;  /* 0x0000000005037210 */ /* 0x000fe20007f1e1ff */
[----:B------:R-:W-:Y:S01]  /*0270*/  BSSY.RECONVERGENT B0, `(.L_x_2) ;  /* 0x0000021000007945 */ /* 0x000fe20003800200 */
[----:B------:R-:W-:Y:S01]  /*0280*/  UMOV UR5, URZ ;  /* 0x000000ff00057c82 */ /* 0x000fe20008000000 */
[----:B------:R-:W-:Y:S01]  /*0290*/  IMAD R7, R19, R2, R0 ;  /* 0x0000000213077224 */ /* 0x000fe200078e0200 */
[----:B------:R-:W-:Y:S01]  /*02a0*/  CS2R R8, SRZ ;  /* 0x0000000000087805 */ /* 0x000fe2000001ff00 */
[----:B------:R-:W-:Y:S02]  /*02b0*/  IMAD.X R6, RZ, RZ, ~R4, P0 ;  /* 0x000000ffff067224 */ /* 0x000fe400000e0e04 */
[C---:B------:R-:W-:Y:S01]  /*02c0*/  VIADD R2, R7.reuse, 0x1 ;  /* 0x0000000107027836 */ /* 0x040fe20000000000 */
[----:B------:R-:W-:Y:S01]  /*02d0*/  ISETP.GE.AND P1, PT, R7, 0x1, PT ;  /* 0x000000010700780c */ /* 0x000fe20003f26270 */
[----:B------:R-:W-:-:S02]  /*02e0*/  VIADD R14, R19, 0x1 ;  /* 0x00000001130e7836 */ /* 0x000fc40000000000 */
[----:B------:R-:W-:Y:S02]  /*02f0*/  IMAD.MOV.U32 R17, RZ, RZ, RZ ;  /* 0x000000ffff117224 */ /* 0x000fe400078e00ff */
[----:B------:R-:W-:Y:S01]  /*0300*/  IMAD.MOV.U32 R15, RZ, RZ, RZ ;  /* 0x000000ffff0f7224 */ /* 0x000fe200078e00ff */
[----:B-1----:R-:W-:-:S04]  /*0310*/  LEA R12, P0, R3, UR8, 0x3 ;  /* 0x00000008030c7c11 */ /* 0x002fc8000f8018ff */
[----:B------:R-:W-:Y:S02]  /*0320*/  LEA.HI.X R13, R3, UR9, R6, 0x3, P0 ;  /* 0x00000009030d7c11 */ /* 0x000fe400080f1c06 */
[----:B------:R-:W-:Y:S02]  /*0330*/  CS2R R6, SRZ ;  /* 0x0000000000067805 */ /* 0x000fe4000001ff00 */
[----:B------:R-:W-:Y:S02]  /*0340*/  ISETP.GE.AND P0, PT, R2, R5, PT ;  /* 0x000000050200720c */ /* 0x000fe40003f06270 */
[----:B------:R-:W-:-:S04]  /*0350*/  LEA R2, P2, R0, UR8, 0x3 ;  /* 0x0000000800027c11 */ /* 0x000fc8000f8418ff */
[----:B------:R-:W-:Y:S01]  /*0360*/  LEA.HI.X R3, R0, UR9, RZ, 0x3, P2 ;  /* 0x0000000900037c11 */ /* 0x000fe200090f1cff */
[----:B------:R-:W-:Y:S08]  /*0370*/  @!P1 BRA `(.L_x_3) ;  /* 0x0000000000409947 */ /* 0x000ff00003800000 */
[----:B------:R-:W1:Y:S01]  /*0380*/  LDCU UR4, c[0x0][0x390] ;  /* 0x00007200ff0477ac */ /* 0x000e620008000800 */
[----:B------:R-:W-:-:S13]  /*0390*/  ISETP.GE.AND P2, PT, R19, 0x1, PT ;  /* 0x000000011300780c */ /* 0x000fda0003f46270 */
[----:B------:R-:W-:Y:S01]  /*03a0*/  @P2 IMAD.WIDE R8, R5, 0x8, RZ ;  /* 0x0000000805082825 */ /* 0x000fe200078e02ff */
[----:B-1----:R-:W-:Y:S02]  /*03b0*/  ISETP.GE.AND P1, PT, R14, UR4, PT ;  /* 0x000000040e007c0c */ /* 0x002fe4000bf26270 */
[----:B------:R-:W-:Y:S02]  /*03c0*/  @P2 LOP3.LUT R11, R8, 0xfffffff8, RZ, 0x3c, !PT ;  /* 0xfffffff8080b2812 */ /* 0x000fe400078e3cff */
[----:B------:R-:W-:-:S09]  /*03d0*/  @P2 LOP3.LUT R9, RZ, R9, RZ, 0x33, !PT ;  /* 0x00000009ff092212 */ /* 0x000fd200078e33ff */
[----:B------:R-:W-:-:S04]  /*03e0*/  @!P1 LEA R20, P3, R5, R2, 0x3 ;  /* 0x0000000205149211 */ /* 0x000fc800078618ff */
[----:B------:R-:W-:Y:S02]  /*03f0*/  @!P1 LEA.HI.X R21, R5, R3, R4, 0x3, P3 ;  /* 0x0000000305159211 */ /* 0x000fe400018f1c04 */
[----:B------:R-:W-:Y:S01]  /*0400*/  @P2 IADD3 R10, P3, PT, R11, R2, RZ ;  /* 0x000000020b0a2210 */ /* 0x000fe20007f7e0ff */
[----:B------:R-:W-:Y:S02]  /*0410*/  IMAD.MOV.U32 R17, RZ, RZ, RZ ;  /* 0x000000ffff117224 */ /* 0x000fe400078e00ff */
[----:B0-----:R-:W2:Y:S02]  /*0420*/  @!P1 LDG.E.CONSTANT R20, desc[UR6][R20.64+-0x4] ;  /* 0xfffffc0614149981 */ /* 0x001ea4000c1e9900 */
[----:B------:R-:W-:Y:S02]  /*0430*/  @P2 IMAD.X R11, R9, 0x1, R3, P3 ;  /* 0x00000001090b2824 */ /* 0x000fe400018e0603 */
[----:B------:R1:W5:Y:S04]  /*0440*/  LDG.E.CONSTANT R9, desc[UR6][R2.64+-0x4] ;  /* 0xfffffc0602097981 */ /* 0x000368000c1e9900 */
[----:B------:R1:W5:Y:S01]  /*0450*/  @P2 LDG.E.CONSTANT R17, desc[UR6][R10.64+0x4] ;  /* 0x000004060a112981 */ /* 0x000362000c1e9900 */
[----:B------:R-:W-:Y:S01]  /*0460*/  IMAD.MOV.U32 R8, RZ, RZ, RZ ;  /* 0x000000ffff087224 */ /* 0x000fe200078e00ff */
[----:B-12---:R-:W-:-:S07]  /*0470*/  @!P1 SHF.R.U32.HI R8, RZ, 0x1f, R20 ;  /* 0x0000001fff089819 */ /* 0x006fce0000011614 */
.L_x_3:
[----:B0-----:R-:W-:Y:S05]  /*0480*/  BSYNC.RECONVERGENT B0 ;  /* 0x0000000000007941 */ /* 0x001fea0003800200 */
.L_x_2:
[----:B------:R-:W-:Y:S01]  /*0490*/  UMOV UR4, URZ ;  /* 0x000000ff00047c82 */ /* 0x000fe20008000000 */
[----:B------:R-:W-:Y:S04]  /*04a0*/  BSSY.RECONVERGENT B0, `(.L_x_4) ;  /* 0x000000d000007945 */ /* 0x000fe80003800200 */
[----:B------:R-:W-:Y:S05]  /*04b0*/  @P0 BRA `(.L_x_5) ;  /* 0x00000000002c0947 */ /* 0x000fea0003800000 */
[----:B------:R-:W0:Y:S01]  /*04c0*/  LDCU UR8, c[0x0][0x390] ;  /* 0x00007200ff0877ac */ /* 0x000e220008000800 */
[----:B------:R-:W-:Y:S01]  /*04d0*/  ISETP.GE.AND P0, PT, R19, 0x1, PT ;  /* 0x000000011300780c */ /* 0x000fe20003f06270 */
[----:B------:R-:W-:Y:S01]  /*04e0*/  IMAD.MOV.U32 R15, RZ, RZ, RZ ;  /* 0x000000ffff0f7224 */ /* 0x000fe200078e00ff */
[----:B------:R1:W5:Y:S11]  /*04f0*/  LDG.E.CONSTANT R7, desc[UR6][R2.64+0x8] ;  /* 0x0000080602077981 */ /* 0x000376000c1e9900 */
[----:B------:R1:W5:Y:S01]  /*0500*/  @P0 LDG.E.CONSTANT R15, desc[UR6][R12.64+0x8] ;  /* 0x000008060c0f0981 */ /* 0x000362000c1e9900 */
[----:B0-----:R-:W-:-:S13]  /*0510*/  ISETP.GE.AND P1, PT, R14, UR8, PT ;  /* 0x000000080e007c0c */ /* 0x001fda000bf26270 */
[----:B------:R-:W-:-:S04]  /*0520*/  @!P1 LEA R10, P2, R5, R2, 0x3 ;  /* 0x00000002050a9211 */ /* 0x000fc800078418ff */
[----:B------:R-:W-:-:S05]  /*0530*/  @!P1 LEA.HI.X R11, R5, R3, R4, 0x3, P2 ;  /* 0x00000003050b9211 */ /* 0x000fca00010f1c04 */
[----:B------:R-:W2:Y:S01]  /*0540*/  @!P1 LDG.E.CONSTANT R10, desc[UR6][R10.64+0x8] ;  /* 0x000008060a0a9981 */ /* 0x000ea2000c1e9900 */
[----:B------:R-:W-:Y:S02]  /*0550*/  IMAD.MOV.U32 R6, RZ, RZ, RZ ;  /* 0x000000ffff067224 */ /* 0x000fe400078e00ff */
[----:B-12---:R-:W-:-:S07]  /*0560*/  @!P1 IMAD.U32 R6, R10, -0x80000000, RZ ;  /* 0x800000000a069824 */ /* 0x006fce00078e00ff */
.L_x_5:
[----:B------:R-:W-:Y:S05]  /*0570*/  BSYNC.RECONVERGENT B0 ;  /* 0x0000000000007941 */ /* 0x000fea0003800200 */
.L_x_4:
[----:B------:R-:W0:Y:S01]  /*0580*/  LDCU UR8, c[0x0][0x390] ;  /* 0x00007200ff0877ac */ /* 0x000e220008000800 */
[----:B------:R-:W-:Y:S02]  /*0590*/  CS2R R10, SRZ ;  /* 0x00000000000a7805 */ /* 0x000fe4000001ff00 */
[----:B0-----:R-:W-:Y:S01]  /*05a0*/  ISETP.GE.AND P1, PT, R14, UR8, PT ;  /* 0x000000080e007c0c */ /* 0x001fe2000bf26270 */
[----:B------:R-:W0:-:S12]  /*05b0*/  LDCU.64 UR8, c[0x0][0x388] ;  /* 0x00007100ff0877ac */ /* 0x000e180008000a00 */
[----:B------:R-:W-:-:S04]  /*05c0*/  @!P1 LEA R20, P0, R5, R2, 0x3 ;  /* 0x0000000205149211 */ /* 0x000fc800078018ff */
[----:B------:R-:W-:Y:S02]  /*05d0*/  @!P1 LEA.HI.X R21, R5, R3, R4, 0x3, P0 ;  /* 0x0000000305159211 */ /* 0x000fe400000f1c04 */
[----:B------:R-:W-:Y:S01]  /*05e0*/  ISETP.GE.AND P0, PT, R19, 0x1, PT ;  /* 0x000000011300780c */ /* 0x000fe20003f06270 */
[----:B------:R-:W2:Y:S04]  /*05f0*/  LDG.E.64.CONSTANT R2, desc[UR6][R2.64] ;  /* 0x0000000602027981 */ /* 0x000ea8000c1e9b00 */
[----:B------:R-:W3:Y:S01]  /*0600*/  @!P1 LDG.E.64.CONSTANT R10, desc[UR6][R20.64] ;  /* 0x00000006140a9981 */ /* 0x000ee2000c1e9b00 */
[----:B------:R-:W-:-:S07]  /*0610*/  CS2R R4, SRZ ;  /* 0x0000000000047805 */ /* 0x000fce000001ff00 */
[----:B------:R-:W4:Y:S01]  /*0620*/  @P0 LDG.E.64.CONSTANT R4, desc[UR6][R12.64] ;  /* 0x000000060c040981 */ /* 0x000f22000c1e9b00 */
[C---:B---3--:R-:W-:Y:S01]  /*0630*/  IMAD.SHL.U32 R25, R10.reuse, 0x2, RZ ;  /* 0x000000020a197824 */ /* 0x048fe200078e00ff */
[C-C-:B------:R-:W-:Y:S02]  /*0640*/  SHF.R.U64 R19, R10.reuse, 0x1, R11.reuse ;  /* 0x000000010a137819 */ /* 0x140fe4000000120b */
[--C-:B------:R-:W-:Y:S02]  /*0650*/  SHF.R.U32.HI R23, RZ, 0x1, R11.reuse ;  /* 0x00000001ff177819 */ /* 0x100fe4000001160b */
[----:B------:R-:W-:Y:S02]  /*0660*/  LOP3.LUT R14, R25, R8, RZ, 0xfc, !PT ;  /* 0x00000008190e7212 */ /* 0x000fe400078efcff */
[----:B------:R-:W-:Y:S02]  /*0670*/  LOP3.LUT R19, R19, UR4, RZ, 0xfc, !PT ;  /* 0x0000000413137c12 */ /* 0x000fe4000f8efcff */
[----:B------:R-:W-:-:S02]  /*0680*/  SHF.L.U64.HI R16, R10, 0x1, R11 ;  /* 0x000000010a107819 */ /* 0x000fc4000001020b */
[----:B------:R-:W-:Y:S02]  /*0690*/  LOP3.LUT R23, R23, R6, RZ, 0xfc, !PT ;  /* 0x0000000617177212 */ /* 0x000fe400078efcff */
[--C-:B------:R-:W-:Y:S02]  /*06a0*/  LOP3.LUT R8, R19, R14, R10.reuse, 0x96, !PT ;  /* 0x0000000e13087212 */ /* 0x100fe400078e960a */
[----:B------:R-:W-:Y:S02]  /*06b0*/  LOP3.LUT R6, R14, R19, R10, 0xe8, !PT ;  /* 0x000000130e067212 */ /* 0x000fe400078ee80a */
[----:B------:R-:W-:Y:S02]  /*06c0*/  LOP3.LUT R10, R16, UR5, RZ, 0xfc, !PT ;  /* 0x00000005100a7c12 */ /* 0x000fe4000f8efcff */
[----:B----4-:R-:W-:Y:S02]  /*06d0*/  SHF.L.W.U32.HI R12, R4, 0x1f, R5 ;  /* 0x0000001f040c7819 */ /* 0x010fe40000010e05 */
[----:B-----5:R-:W-:-:S02]  /*06e0*/  SHF.L.W.U32.HI R17, R17, 0x1, R4 ;  /* 0x0000000111117819 */ /* 0x020fc40000010e04 */
[----:B------:R-:W-:Y:S02]  /*06f0*/  LOP3.LUT R14, R23, R10, R11, 0x96, !PT ;  /* 0x0000000a170e7212 */ /* 0x000fe400078e960b */
[----:B------:R-:W-:Y:S02]  /*0700*/  SHF.L.W.U32.HI R13, R4, 0x1, R5 ;  /* 0x00000001040d7819 */ /* 0x000fe40000010e05 */
[----:B------:R-:W-:Y:S02]  /*0710*/  SHF.L.W.U32.HI R15, R5, 0x1f, R15 ;  /* 0x0000001f050f7819 */ /* 0x000fe40000010e0f */
[----:B------:R-:W-:Y:S02]  /*0720*/  LOP3.LUT R10, R10, R23, R11, 0xe8, !PT ;  /* 0x000000170a0a7212 */ /* 0x000fe400078ee80b */
[--C-:B------:R-:W-:Y:S02]  /*0730*/  LOP3.LUT R11, R17, R12, R4.reuse, 0xe8, !PT ;  /* 0x0000000c110b7212 */ /* 0x100fe400078ee804 */
[----:B------:R-:W-:-:S02]  /*0740*/  LOP3.LUT R23, R12, R17, R4, 0x96, !PT ;  /* 0x000000110c177212 */ /* 0x000fc400078e9604 */
[--C-:B------:R-:W-:Y:S02]  /*0750*/  LOP3.LUT R19, R15, R13, R5.reuse, 0x96, !PT ;  /* 0x0000000d0f137212 */ /* 0x100fe400078e9605 */
[----:B------:R-:W-:Y:S02]  /*0760*/  LOP3.LUT R17, R13, R15, R5, 0xe8, !PT ;  /* 0x0000000f0d117212 */ /* 0x000fe400078ee805 */
[----:B------:R-:W-:Y:S02]  /*0770*/  LOP3.LUT R5, R6, R11, RZ, 0x3c, !PT ;  /* 0x0000000b06057212 */ /* 0x000fe400078e3cff */
[----:B------:R-:W-:Y:S02]  /*0780*/  LOP3.LUT R12, R8, R23, RZ, 0x3c, !PT ;  /* 0x00000017080c7212 */ /* 0x000fe400078e3cff */
[-CC-:B------:R-:W-:Y:S02]  /*0790*/  LOP3.LUT R4, R5, R8.reuse, R23.reuse, 0x78, !PT ;  /* 0x0000000805047212 */ /* 0x180fe400078e7817 */
[----:B------:R-:W-:-:S02]  /*07a0*/  LOP3.LUT R16, R11, R8, R23, 0xf8, !PT ;  /* 0x000000080b107212 */ /* 0x000fc400078ef817 */
[----:B------:R-:W-:Y:S02]  /*07b0*/  LOP3.LUT R21, R11, R8, R23, 0x80, !PT ;  /* 0x000000080b157212 */ /* 0x000fe400078e8017 */
[--C-:B--2---:R-:W-:Y:S02]  /*07c0*/  SHF.L.W.U32.HI R13, R2, 0x1f, R3.reuse ;  /* 0x0000001f020d7819 */ /* 0x104fe40000010e03 */
[----:B------:R-:W-:Y:S02]  /*07d0*/  SHF.L.W.U32.HI R15, R9, 0x1, R2 ;  /* 0x00000001090f7819 */ /* 0x000fe40000010e02 */
[----:B------:R-:W-:Y:S02]  /*07e0*/  LOP3.LUT R5, R10, R17, RZ, 0x3c, !PT ;  /* 0x000000110a057212 */ /* 0x000fe400078e3cff */
[----:B------:R-:W-:Y:S02]  /*07f0*/  SHF.L.W.U32.HI R8, R2, 0x1, R3 ;  /* 0x0000000102087819 */ /* 0x000fe40000010e03 */
[----:B------:R-:W-:-:S02]  /*0800*/  SHF.L.W.U32.HI R7, R3, 0x1f, R7 ;  /* 0x0000001f03077819 */ /* 0x000fc40000010e07 */
[----:B------:R-:W-:Y:S02]  /*0810*/  LOP3.LUT R9, R14, R19, RZ, 0x3c, !PT ;  /* 0x000000130e097212 */ /* 0x000fe400078e3cff */
[CCC-:B------:R-:W-:Y:S02]  /*0820*/  LOP3.LUT R20, R17.reuse, R14.reuse, R19.reuse, 0xf8, !PT ;  /* 0x0000000e11147212 */ /* 0x1c0fe400078ef813 */
[-CC-:B------:R-:W-:Y:S02]  /*0830*/  LOP3.LUT R23, R17, R14.reuse, R19.reuse, 0x80, !PT ;  /* 0x0000000e11177212 */ /* 0x180fe400078e8013 */
[----:B------:R-:W-:Y:S02]  /*0840*/  LOP3.LUT R5, R5, R14, R19, 0x78, !PT ;  /* 0x0000000e05057212 */ /* 0x000fe400078e7813 */
[----:B------:R-:W-:Y:S02]  /*0850*/  LOP3.LUT R18, R13, R15, R12, 0x28, !PT ;  /* 0x0000000f0d127212 */ /* 0x000fe400078e280c */
[----:B------:R-:W-:-:S02]  /*0860*/  LOP3.LUT R19, R7, R8, R9, 0x28, !PT ;  /* 0x0000000807137212 */ /* 0x000fc400078e2809 */
[----:B------:R-:W-:Y:S02]  /*0870*/  LOP3.LUT R14, R21, R16, R6, 0xf8, !PT ;  /* 0x00000010150e7212 */ /* 0x000fe400078ef806 */
[----:B------:R-:W-:Y:S02]  /*0880*/  LOP3.LUT R11, R18, R6, R11, 0x60, !PT ;  /* 0x00000006120b7212 */ /* 0x000fe400078e600b */
[----:B------:R-:W-:Y:S02]  /*0890*/  LOP3.LUT R16, R23, R20, R10, 0xf8, !PT ;  /* 0x0000001417107212 */ /* 0x000fe400078ef80a */
        /* <DEDUP_REMOVED lines=10> */
[----:B0-----:R-:W-:Y:S02]  /*0940*/  LEA R2, P0, R0, UR8, 0x3 ;  /* 0x0000000800027c11 */ /* 0x001fe4000f8018ff */
[----:B------:R-:W-:Y:S02]  /*0950*/  LOP3.LUT R6, R6, R13, R3, 0x32, !PT ;  /* 0x0000000d06067212 */ /* 0x000fe400078e3203 */
[----:B------:R-:W-:Y:S02]  /*0960*/  LOP3.LUT R4, R7, R12, R4, 0x60, !PT ;  /* 0x0000000c07047212 */ /* 0x000fe400078e6004 */
[----:B------:R-:W-:Y:S02]  /*0970*/  LEA.HI.X R3, R0, UR9, RZ, 0x3, P0 ;  /* 0x0000000900037c11 */ /* 0x000fe400080f1cff */
[----:B------:R-:W-:-:S05]  /*0980*/  LOP3.LUT R5, R6, R8, R5, 0x60, !PT ;  /* 0x0000000806057212 */ /* 0x000fca00078e6005 */
[----:B------:R-:W-:Y:S01]  /*0990*/  STG.E.64 desc[UR6][R2.64], R4 ;  /* 0x0000000402007986 */ /* 0x000fe2000c101b06 */
[----:B------:R-:W-:Y:S05]  /*09a0*/  EXIT ;  /* 0x000000000000794d */ /* 0x000fea0003800000 */
        .weak           $__internal_0_$__cuda_sm20_div_u64
        .type           $__internal_0_$__cuda_sm20_div_u64,@function
        .size           $__internal_0_$__cuda_sm20_div_u64,(.L_x_7 - $__internal_0_$__cuda_sm20_div_u64)
$__internal_0_$__cuda_sm20_div_u64:
[----:B------:R-:W-:Y:S02]  /*09b0*/  IMAD.MOV.U32 R10, RZ, RZ, R5 ;  /* 0x000000ffff0a7224 */ /* 0x000fe400078e0005 */
[----:B------:R-:W-:-:S04]  /*09c0*/  IMAD.MOV.U32 R11, RZ, RZ, R4 ;  /* 0x000000ffff0b7224 */ /* 0x000fc800078e0004 */
[----:B------:R-:W0:Y:S08]  /*09d0*/  I2F.U64.RP R3, R10 ;  /* 0x0000000a00037312 */ /* 0x000e300000309000 */
[----:B0-----:R-:W0:Y:S02]  /*09e0*/  MUFU.RCP R3, R3 ;  /* 0x0000000300037308 */ /* 0x001e240000001000 */
[----:B0-----:R-:W-:-:S06]  /*09f0*/  VIADD R6, R3, 0x1ffffffe ;  /* 0x1ffffffe03067836 */ /* 0x001fcc0000000000 */
[----:B------:R-:W0:Y:S02]  /*0a00*/  F2I.U64.TRUNC R6, R6 ;  /* 0x0000000600067311 */ /* 0x000e24000020d800 */
[----:B0-----:R-:W-:-:S04]  /*0a10*/  IMAD.WIDE.U32 R8, R6, R5, RZ ;  /* 0x0000000506087225 */ /* 0x001fc800078e00ff */
[----:B------:R-:W-:Y:S01]  /*0a20*/  IMAD R9, R6, R4, R9 ;  /* 0x0000000406097224 */ /* 0x000fe200078e0209 */
[----:B------:R-:W-:-:S03]  /*0a30*/  IADD3 R13, P0, PT, RZ, -R8, RZ ;  /* 0x80000008ff0d7210 */ /* 0x000fc60007f1e0ff */
[----:B------:R-:W-:Y:S02]  /*0a40*/  IMAD R9, R7, R5, R9 ;  /* 0x0000000507097224 */ /* 0x000fe400078e0209 */
[----:B------:R-:W-:-:S04]  /*0a50*/  IMAD.HI.U32 R8, R6, R13, RZ ;  /* 0x0000000d06087227 */ /* 0x000fc800078e00ff */
[----:B------:R-:W-:Y:S02]  /*0a60*/  IMAD.X R15, RZ, RZ, ~R9, P0 ;  /* 0x000000ffff0f7224 */ /* 0x000fe400000e0e09 */
[----:B------:R-:W-:Y:S02]  /*0a70*/  IMAD.MOV.U32 R9, RZ, RZ, R6 ;  /* 0x000000ffff097224 */ /* 0x000fe400078e0006 */
[-C--:B------:R-:W-:Y:S02]  /*0a80*/  IMAD R11, R7, R15.reuse, RZ ;  /* 0x0000000f070b7224 */ /* 0x080fe400078e02ff */
[----:B------:R-:W-:-:S04]  /*0a90*/  IMAD.WIDE.U32 R8, P0, R6, R15, R8 ;  /* 0x0000000f06087225 */ /* 0x000fc80007800008 */
[----:B------:R-:W-:-:S04]  /*0aa0*/  IMAD.HI.U32 R3, R7, R15, RZ ;  /* 0x0000000f07037227 */ /* 0x000fc800078e00ff */
[----:B------:R-:W-:-:S04]  /*0ab0*/  IMAD.HI.U32 R8, P1, R7, R13, R8 ;  /* 0x0000000d07087227 */ /* 0x000fc80007820008 */
[----:B------:R-:W-:Y:S01]  /*0ac0*/  IMAD.X R3, R3, 0x1, R7, P0 ;  /* 0x0000000103037824 */ /* 0x000fe200000e0607 */
[----:B------:R-:W-:-:S04]  /*0ad0*/  IADD3 R9, P2, PT, R11, R8, RZ ;  /* 0x000000080b097210 */ /* 0x000fc80007f5e0ff */
[----:B------:R-:W-:Y:S01]  /*0ae0*/  IADD3.X R3, PT, PT, RZ, RZ, R3, P2, P1 ;  /* 0x000000ffff037210 */ /* 0x000fe200017e2403 */
[----:B------:R-:W-:-:S04]  /*0af0*/  IMAD.WIDE.U32 R6, R9, R5, RZ ;  /* 0x0000000509067225 */ /* 0x000fc800078e00ff */
[----:B------:R-:W-:Y:S01]  /*0b00*/  IMAD R8, R9, R4, R7 ;  /* 0x0000000409087224 */ /* 0x000fe200078e0207 */
[----:B------:R-:W-:-:S03]  /*0b10*/  IADD3 R7, P0, PT, RZ, -R6, RZ ;  /* 0x80000006ff077210 */ /* 0x000fc60007f1e0ff */
[----:B------:R-:W-:Y:S02]  /*0b20*/  IMAD R6, R3, R5, R8 ;  /* 0x0000000503067224 */ /* 0x000fe400078e0208 */
[----:B------:R-:W-:-:S04]  /*0b30*/  IMAD.HI.U32 R8, R9, R7, RZ ;  /* 0x0000000709087227 */ /* 0x000fc800078e00ff */
[----:B------:R-:W-:-:S04]  /*0b40*/  IMAD.X R6, RZ, RZ, ~R6, P0 ;  /* 0x000000ffff067224 */ /* 0x000fc800000e0e06 */
[----:B------:R-:W-:-:S04]  /*0b50*/  IMAD.WIDE.U32 R8, P0, R9, R6, R8 ;  /* 0x0000000609087225 */ /* 0x000fc80007800008 */
[C---:B------:R-:W-:Y:S02]  /*0b60*/  IMAD R10, R3.reuse, R6, RZ ;  /* 0x00000006030a7224 */ /* 0x040fe400078e02ff */
[----:B------:R-:W-:-:S04]  /*0b70*/  IMAD.HI.U32 R9, P1, R3, R7, R8 ;  /* 0x0000000703097227 */ /* 0x000fc80007820008 */
[----:B------:R-:W-:Y:S01]  /*0b80*/  IMAD.HI.U32 R8, R3, R6, RZ ;  /* 0x0000000603087227 */ /* 0x000fe200078e00ff */
[----:B------:R-:W-:-:S03]  /*0b90*/  IADD3 R9, P2, PT, R10, R9, RZ ;  /* 0x000000090a097210 */ /* 0x000fc60007f5e0ff */
[----:B------:R-:W-:Y:S02]  /*0ba0*/  IMAD.X R3, R8, 0x1, R3, P0 ;  /* 0x0000000108037824 */ /* 0x000fe400000e0603 */
[----:B------:R-:W-:-:S03]  /*0bb0*/  IMAD.HI.U32 R6, R9, R0, RZ ;  /* 0x0000000009067227 */ /* 0x000fc600078e00ff */
[----:B------:R-:W-:Y:S01]  /*0bc0*/  IADD3.X R3, PT, PT, RZ, RZ, R3, P2, P1 ;  /* 0x000000ffff037210 */ /* 0x000fe200017e2403 */
[----:B------:R-:W-:Y:S02]  /*0bd0*/  IMAD.MOV.U32 R7, RZ, RZ, RZ ;  /* 0x000000ffff077224 */ /* 0x000fe400078e00ff */
[----:B------:R-:W-:-:S04]  /*0be0*/  IMAD.WIDE.U32 R6, RZ, R9, R6 ;  /* 0x00000009ff067225 */ /* 0x000fc800078e0006 */
[----:B------:R-:W-:-:S05]  /*0bf0*/  IMAD.HI.U32 R3, P0, R3, R0, R6 ;  /* 0x0000000003037227 */ /* 0x000fca0007800006 */
[----:B------:R-:W-:Y:S01]  /*0c00*/  IADD3 R9, P1, PT, RZ, R3, RZ ;  /* 0x00000003ff097210 */ /* 0x000fe20007f3e0ff */
[----:B------:R-:W-:-:S04]  /*0c10*/  IMAD.X R3, RZ, RZ, RZ, P0 ;  /* 0x000000ffff037224 */ /* 0x000fc800000e06ff */
[----:B------:R-:W-:-:S04]  /*0c20*/  IMAD.WIDE.U32 R6, R9, R5, RZ ;  /* 0x0000000509067225 */ /* 0x000fc800078e00ff */
[----:B------:R-:W-:Y:S01]  /*0c30*/  IMAD.X R8, RZ, RZ, R3, P1 ;  /* 0x000000ffff087224 */ /* 0x000fe200008e0603 */
[----:B------:R-:W-:Y:S01]  /*0c40*/  IADD3 R10, P1, PT, -R6, R0, RZ ;  /* 0x00000000060a7210 */ /* 0x000fe20007f3e1ff */
[C---:B------:R-:W-:Y:S02]  /*0c50*/  IMAD R3, R9.reuse, R4, R7 ;  /* 0x0000000409037224 */ /* 0x040fe400078e0207 */
[----:B------:R-:W-:Y:S01]  /*0c60*/  VIADD R6, R9, 0x1 ;  /* 0x0000000109067836 */ /* 0x000fe20000000000 */
[-C--:B------:R-:W-:Y:S01]  /*0c70*/  ISETP.GE.U32.AND P0, PT, R10, R5.reuse, PT ;  /* 0x000000050a00720c */ /* 0x080fe20003f06070 */
[----:B------:R-:W-:-:S04]  /*0c80*/  IMAD R3, R8, R5, R3 ;  /* 0x0000000508037224 */ /* 0x000fc800078e0203 */
[----:B------:R-:W-:Y:S01]  /*0c90*/  IMAD.X R7, RZ, RZ, ~R3, P1 ;  /* 0x000000ffff077224 */ /* 0x000fe200008e0e03 */
[----:B------:R-:W-:-:S04]  /*0ca0*/  IADD3 R8, P1, PT, -R5, R10, RZ ;  /* 0x0000000a05087210 */ /* 0x000fc80007f3e1ff */
[C---:B------:R-:W-:Y:S01]  /*0cb0*/  ISETP.GE.U32.AND.EX P0, PT, R7.reuse, R4, PT, P0 ;  /* 0x000000040700720c */ /* 0x040fe20003f06100 */
[----:B------:R-:W-:Y:S01]  /*0cc0*/  IMAD.X R3, R7, 0x1, ~R4, P1 ;  /* 0x0000000107037824 */ /* 0x000fe200008e0e04 */
[----:B------:R-:W-:Y:S02]  /*0cd0*/  ISETP.NE.U32.AND P1, PT, R5, RZ, PT ;  /* 0x000000ff0500720c */ /* 0x000fe40003f25070 */
[----:B------:R-:W-:Y:S02]  /*0ce0*/  SEL R8, R8, R10, P0 ;  /* 0x0000000a08087207 */ /* 0x000fe40000000000 */
[----:B------:R-:W-:Y:S02]  /*0cf0*/  SEL R6, R6, R9, P0 ;  /* 0x0000000906067207 */ /* 0x000fe40000000000 */
[----:B------:R-:W-:Y:S02]  /*0d00*/  SEL R3, R3, R7, P0 ;  /* 0x0000000703037207 */ /* 0x000fe40000000000 */
[----:B------:R-:W-:Y:S01]  /*0d10*/  ISETP.GE.U32.AND P0, PT, R8, R5, PT ;  /* 0x000000050800720c */ /* 0x000fe20003f06070 */
[----:B------:R-:W-:Y:S01]  /*0d20*/  VIADD R19, R6, 0x1 ;  /* 0x0000000106137836 */ /* 0x000fe20000000000 */
[----:B------:R-:W-:-:S02]  /*0d30*/  ISETP.NE.AND.EX P1, PT, R4, RZ, PT, P1 ;  /* 0x000000ff0400720c */ /* 0x000fc40003f25310 */
[----:B------:R-:W-:Y:S01]  /*0d40*/  ISETP.GE.U32.AND.EX P0, PT, R3, R4, PT, P0 ;  /* 0x000000040300720c */ /* 0x000fe20003f06100 */
[----:B------:R-:W-:-:S03]  /*0d50*/  IMAD.MOV.U32 R3, RZ, RZ, 0x0 ;  /* 0x00000000ff037424 */ /* 0x000fc600078e00ff */
[----:B------:R-:W-:-:S04]  /*0d60*/  SEL R19, R19, R6, P0 ;  /* 0x0000000613137207 */ /* 0x000fc80000000000 */
[----:B------:R-:W-:Y:S01]  /*0d70*/  SEL R19, R19, 0xffffffff, P1 ;  /* 0xffffffff13137807 */ /* 0x000fe20000800000 */
[----:B------:R-:W-:Y:S06]  /*0d80*/  RET.REL.NODEC R2 `(_Z24game_of_life_step_kernelPKmPmi) ;  /* 0xfffffff0029c7950 */ /* 0x000fec0003c3ffff */
.L_x_6:
[----:B------:R-:W-:-:S00]  /*0d90*/  BRA `(.L_x_6) ;  /* 0xfffffffc00fc7947 */ /* 0x000fc0000383ffff */
[----:B------:R-:W-:-:S00]  /*0da0*/  NOP ;  /* 0x0000000000007918 */ /* 0x000fc00000000000 */
        /* <DEDUP_REMOVED lines=13> */
.L_x_7:


//--------------------- .nv.shared.reserved.0     --------------------------
	.section	.nv.shared.reserved.0,"aw",@nobits
	.weak		__nv_reservedSMEM_offset_0_alias
	.size		__nv_reservedSMEM_offset_0_alias, 0, 64
	.other		__nv_reservedSMEM_offset_0_alias,@"STO_CUDA_RESERVED_SHARED STV_DEFAULT"
__nv_reservedSMEM_offset_0_alias:
	.zero		0
	.zero		64


//--------------------- .nv.constant0._Z24game_of_life_step_kernelPKmPmi --------------------------
	.section	.nv.constant0._Z24game_of_life_step_kernelPKmPmi,"a",@progbits
	.sectionflags	@""
	.align	4
.nv.constant0._Z24game_of_life_step_kernelPKmPmi:
	.zero		916


//--------------------- SYMBOLS --------------------------

	.type		.nv.reservedSmem.offset0,@object
	.size		.nv.reservedSmem.offset0,0x4
